//
// Generated by NVIDIA NVVM Compiler
//
// Compiler Build ID: CL-36424714
// Cuda compilation tools, release 13.0, V13.0.88
// Based on NVVM 20.0.0
//

.version 9.0
.target sm_100
.address_size 64

	// .globl	_Z10warmpupGpuv

.visible .entry _Z10warmpupGpuv()
{


	bar.sync 	0;
	ret;

}


// ===== COMPILED SASS (sm_100) =====

	.target	sm_100

	.elftype	@"ET_EXEC"


//--------------------- .note.nv.tkinfo           --------------------------
	.section	.note.nv.tkinfo,"",@"SHT_NOTE"
	.sectionflags	@"SHF_NOTE_NV_TKINFO"
	.tkinfo
        /*0018*/ 	.word	0x00000002
        /*0030*/ 	.string	""
        /*0030*/ 	.string	"ptxas"
        /*0030*/ 	.string	"Cuda compilation tools, release 13.0, V13.0.88"
        /*0030*/ 	.string	"Build cuda_13.0.r13.0/compiler.36424714_0"
        /*0030*/ 	.string	"-arch sm_100 -m 64 "



//--------------------- .note.nv.cuinfo           --------------------------
	.section	.note.nv.cuinfo,"",@"SHT_NOTE"
	.sectionflags	@"SHF_NOTE_NV_CUINFO"
        /*0018*/ 	.short	0x0002
        /*001a*/ 	.short	0x0064
        /*001c*/ 	.short	0x0082
	.zero		2


//--------------------- .nv.info                  --------------------------
	.section	.nv.info,"",@"SHT_CUDA_INFO"
	.align	4


	//----- nvinfo : EIATTR_REGCOUNT
	.align		4
        /*0000*/ 	.byte	0x04, 0x2f
        /*0002*/ 	.short	(.L_1 - .L_0)
	.align		4
.L_0:
        /*0004*/ 	.word	index@(_Z10warmpupGpuv)
        /*0008*/ 	.word	0x00000004


	//----- nvinfo : EIATTR_FRAME_SIZE
	.align		4
.L_1:
        /*000c*/ 	.byte	0x04, 0x11
        /*000e*/ 	.short	(.L_3 - .L_2)
	.align		4
.L_2:
        /*0010*/ 	.word	index@(_Z10warmpupGpuv)
        /*0014*/ 	.word	0x00000000


	//----- nvinfo : EIATTR_MIN_STACK_SIZE
	.align		4
.L_3:
        /*0018*/ 	.byte	0x04, 0x12
        /*001a*/ 	.short	(.L_5 - .L_4)
	.align		4
.L_4:
        /*001c*/ 	.word	index@(_Z10warmpupGpuv)
        /*0020*/ 	.word	0x00000000
.L_5:


//--------------------- .nv.compat                --------------------------
	.section	.nv.compat,"",@"SHT_CUDA_COMPAT_INFO"
	.align	4
        /*0000*/ 	.byte	0x02, 0x09, 0x00, 0x00, 0x02, 0x02, 0x01, 0x00, 0x02, 0x05, 0x05, 0x00, 0x03, 0x07, 0x01, 0x01
        /*0010*/ 	.byte	0x02, 0x03, 0x00, 0x00, 0x02, 0x06, 0x01, 0x00, 0x04, 0x0b, 0x08, 0x00, 0x09, 0x00, 0x00, 0x00
        /*0020*/ 	.byte	0x00, 0x00, 0x00, 0x00


//--------------------- .nv.info._Z10warmpupGpuv  --------------------------
	.section	.nv.info._Z10warmpupGpuv,"",@"SHT_CUDA_INFO"
	.sectionflags	@""
	.align	4


	//----- nvinfo : EIATTR_CUDA_API_VERSION
	.align		4
        /*0000*/ 	.byte	0x04, 0x37
        /*0002*/ 	.short	(.L_7 - .L_6)
.L_6:
        /*0004*/ 	.word	0x00000082


	//----- nvinfo : EIATTR_SPARSE_MMA_MASK
	.align		4
.L_7:
        /*0008*/ 	.byte	0x03, 0x50
        /*000a*/ 	.short	0x0000


	//----- nvinfo : EIATTR_MAXREG_COUNT
	.align		4
        /*000c*/ 	.byte	0x03, 0x1b
        /*000e*/ 	.short	0x00ff


	//----- nvinfo : EIATTR_NUM_BARRIERS
	.align		4
        /*0010*/ 	.byte	0x02, 0x4c
        /*0012*/ 	.byte	0x01
	.zero		1


	//----- nvinfo : EIATTR_MERCURY_ISA_VERSION
	.align		4
        /*0014*/ 	.byte	0x03, 0x5f
        /*0016*/ 	.short	0x0101


	//----- nvinfo : EIATTR_VRC_CTA_INIT_COUNT
	.align		4
        /*0018*/ 	.byte	0x02, 0x4a
	.zero		1
	.zero		1


	//----- nvinfo : EIATTR_EXIT_INSTR_OFFSETS
	.align		4
        /*001c*/ 	.byte	0x04, 0x1c
        /*001e*/ 	.short	(.L_9 - .L_8)


	//   ....[0]....
.L_8:
        /*0020*/ 	.word	0x00000020


	//----- nvinfo : EIATTR_SW_WAR
	.align		4
.L_9:
        /*0024*/ 	.byte	0x04, 0x36
        /*0026*/ 	.short	(.L_11 - .L_10)
.L_10:
        /*0028*/ 	.word	0x00000008
.L_11:


//--------------------- .nv.callgraph             --------------------------
	.section	.nv.callgraph,"",@"SHT_CUDA_CALLGRAPH"
	.align	4
	.sectionentsize	8
	.align		4
        /*0000*/ 	.word	0x00000000
	.align		4
        /*0004*/ 	.word	0xffffffff
	.align		4
        /*0008*/ 	.word	0x00000000
	.align		4
        /*000c*/ 	.word	0xfffffffe
	.align		4
        /*0010*/ 	.word	0x00000000
	.align		4
        /*0014*/ 	.word	0xfffffffd
	.align		4
        /*0018*/ 	.word	0x00000000
	.align		4
        /*001c*/ 	.word	0xfffffffc


//--------------------- .text._Z10warmpupGpuv     --------------------------
	.section	.text._Z10warmpupGpuv,"ax",@progbits
	.align	128
        .global         _Z10warmpupGpuv
        .type           _Z10warmpupGpuv,@function
        .size           _Z10warmpupGpuv,(.L_x_1 - _Z10warmpupGpuv)
        .other          _Z10warmpupGpuv,@"STO_CUDA_ENTRY STV_DEFAULT"
_Z10warmpupGpuv:
.text._Z10warmpupGpuv:
[----:B------:R-:W-:Y:S08]  /*0000*/  LDC R1, c[0x0][0x37c] ;  /* 0x0000df00ff017b82 */ /* 0x000ff00000000800 */
[----:B------:R-:W-:Y:S06]  /*0010*/  BAR.SYNC.DEFER_BLOCKING 0x0 ;  /* 0x0000000000007b1d */ /* 0x000fec0000010000 */
[----:B------:R-:W-:Y:S05]  /*0020*/  EXIT ;  /* 0x000000000000794d */ /* 0x000fea0003800000 */
.L_x_0:
[----:B------:R-:W-:-:S00]  /*0030*/  BRA `(.L_x_0) ;  /* 0xfffffffc00fc7947 */ /* 0x000fc0000383ffff */
[----:B------:R-:W-:-:S00]  /*0040*/  NOP ;  /* 0x0000000000007918 */ /* 0x000fc00000000000 */
        /* <DEDUP_REMOVED lines=11> */
.L_x_1:


//--------------------- .nv.shared.reserved.0     --------------------------
	.section	.nv.shared.reserved.0,"aw",@nobits
	.weak		__nv_reservedSMEM_offset_0_alias
	.size		__nv_reservedSMEM_offset_0_alias, 0, 64
	.other		__nv_reservedSMEM_offset_0_alias,@"STO_CUDA_RESERVED_SHARED STV_DEFAULT"
__nv_reservedSMEM_offset_0_alias:
	.zero		0
	.zero		64


//--------------------- .nv.constant0._Z10warmpupGpuv --------------------------
	.section	.nv.constant0._Z10warmpupGpuv,"a",@progbits
	.sectionflags	@""
	.align	4
.nv.constant0._Z10warmpupGpuv:
	.zero		896


//--------------------- SYMBOLS --------------------------

	.type		.nv.reservedSmem.offset0,@object
	.size		.nv.reservedSmem.offset0,0x4
